	.headerflags	@"EF_CUDA_TEXMODE_UNIFIED EF_CUDA_64BIT_ADDRESS EF_CUDA_ACCELERATORS EF_CUDA_SM90 EF_CUDA_VIRTUAL_SM(EF_CUDA_SM90)"
	.elftype	@"ET_EXEC"


//--------------------- .nv.info                  --------------------------
	.section	.nv.info,"",@"SHT_CUDA_INFO"
	.align	4


	//----- nvinfo : EIATTR_REGCOUNT
	.align		4
        /*0000*/ 	.byte	0x04, 0x2f
        /*0002*/ 	.short	(.L_1 - .L_0)
	.align		4
.L_0:
        /*0004*/ 	.word	index@(triton_per_fused_mean_16)
        /*0008*/ 	.word	0x00000018


	//----- nvinfo : EIATTR_MIN_STACK_SIZE
	.align		4
.L_1:
        /*000c*/ 	.byte	0x04, 0x12
        /*000e*/ 	.short	(.L_3 - .L_2)
	.align		4
.L_2:
        /*0010*/ 	.word	index@(triton_per_fused_mean_16)
        /*0014*/ 	.word	0x00000000


	//----- nvinfo : EIATTR_FRAME_SIZE
	.align		4
.L_3:
        /*0018*/ 	.byte	0x04, 0x11
        /*001a*/ 	.short	(.L_5 - .L_4)
	.align		4
.L_4:
        /*001c*/ 	.word	index@(triton_per_fused_mean_16)
        /*0020*/ 	.word	0x00000000


	//----- nvinfo : EIATTR_MIN_STACK_SIZE
	.align		4
.L_5:
        /*0024*/ 	.byte	0x04, 0x12
        /*0026*/ 	.short	(.L_7 - .L_6)
	.align		4
.L_6:
        /*0028*/ 	.word	index@(triton_per_fused_mean_16)
        /*002c*/ 	.word	0x00000000
.L_7:


//--------------------- .nv.info.triton_per_fused_mean_16 --------------------------
	.section	.nv.info.triton_per_fused_mean_16,"",@"SHT_CUDA_INFO"
	.sectionflags	@""
	.align	4


	//----- nvinfo : EIATTR_CUDA_API_VERSION
	.align		4
        /*0000*/ 	.byte	0x04, 0x37
        /*0002*/ 	.short	(.L_9 - .L_8)
.L_8:
        /*0004*/ 	.word	0x0000007c


	//----- nvinfo : EIATTR_KPARAM_INFO
	.align		4
.L_9:
        /*0008*/ 	.byte	0x04, 0x17
        /*000a*/ 	.short	(.L_11 - .L_10)
.L_10:
        /*000c*/ 	.word	0x00000000
        /*0010*/ 	.short	0x0003
        /*0012*/ 	.short	0x0014
        /*0014*/ 	.byte	0x00, 0xf0, 0x11, 0x00


	//----- nvinfo : EIATTR_KPARAM_INFO
	.align		4
.L_11:
        /*0018*/ 	.byte	0x04, 0x17
        /*001a*/ 	.short	(.L_13 - .L_12)
.L_12:
        /*001c*/ 	.word	0x00000000
        /*0020*/ 	.short	0x0002
        /*0022*/ 	.short	0x0010
        /*0024*/ 	.byte	0x00, 0xf0, 0x11, 0x00


	//----- nvinfo : EIATTR_KPARAM_INFO
	.align		4
.L_13:
        /*0028*/ 	.byte	0x04, 0x17
        /*002a*/ 	.short	(.L_15 - .L_14)
.L_14:
        /*002c*/ 	.word	0x00000000
        /*0030*/ 	.short	0x0001
        /*0032*/ 	.short	0x0008
        /*0034*/ 	.byte	0x00, 0xf4, 0x21, 0x00


	//----- nvinfo : EIATTR_KPARAM_INFO
	.align		4
.L_15:
        /*0038*/ 	.byte	0x04, 0x17
        /*003a*/ 	.short	(.L_17 - .L_16)
.L_16:
        /*003c*/ 	.word	0x00000000
        /*0040*/ 	.short	0x0000
        /*0042*/ 	.short	0x0000
        /*0044*/ 	.byte	0x00, 0xf4, 0x21, 0x00


	//----- nvinfo : EIATTR_SPARSE_MMA_MASK
	.align		4
.L_17:
        /*0048*/ 	.byte	0x03, 0x50
        /*004a*/ 	.short	0x0000


	//----- nvinfo : EIATTR_MAXREG_COUNT
	.align		4
        /*004c*/ 	.byte	0x03, 0x1b
        /*004e*/ 	.short	0x00ff


	//----- nvinfo : EIATTR_COOP_GROUP_MASK_REGIDS
	.align		4
        /*0050*/ 	.byte	0x04, 0x29
        /*0052*/ 	.short	(.L_19 - .L_18)


	//   ....[0]....
.L_18:
        /*0054*/ 	.word	0xffffffff


	//   ....[1]....
        /*0058*/ 	.word	0xffffffff


	//   ....[2]....
        /*005c*/ 	.word	0xffffffff


	//   ....[3]....
        /*0060*/ 	.word	0xffffffff


	//   ....[4]....
        /*0064*/ 	.word	0xffffffff


	//   ....[5]....
        /*0068*/ 	.word	0xffffffff


	//   ....[6]....
        /*006c*/ 	.word	0xffffffff


	//   ....[7]....
        /*0070*/ 	.word	0xffffffff


	//   ....[8]....
        /*0074*/ 	.word	0xffffffff


	//   ....[9]....
        /*0078*/ 	.word	0xffffffff


	//   ....[10]....
        /*007c*/ 	.word	0xffffffff


	//   ....[11]....
        /*0080*/ 	.word	0xffffffff


	//----- nvinfo : EIATTR_COOP_GROUP_INSTR_OFFSETS
	.align		4
.L_19:
        /*0084*/ 	.byte	0x04, 0x28
        /*0086*/ 	.short	(.L_21 - .L_20)


	//   ....[0]....
.L_20:
        /*0088*/ 	.word	0x000003b0


	//   ....[1]....
        /*008c*/ 	.word	0x000003c0


	//   ....[2]....
        /*0090*/ 	.word	0x000003d0


	//   ....[3]....
        /*0094*/ 	.word	0x000003e0


	//   ....[4]....
        /*0098*/ 	.word	0x00000430


	//   ....[5]....
        /*009c*/ 	.word	0x00000440


	//   ....[6]....
        /*00a0*/ 	.word	0x00000450


	//   ....[7]....
        /*00a4*/ 	.word	0x00000460


	//   ....[8]....
        /*00a8*/ 	.word	0x000004b0


	//   ....[9]....
        /*00ac*/ 	.word	0x000004c0


	//   ....[10]....
        /*00b0*/ 	.word	0x000004d0


	//   ....[11]....
        /*00b4*/ 	.word	0x000004e0


	//----- nvinfo : EIATTR_EXIT_INSTR_OFFSETS
	.align		4
.L_21:
        /*00b8*/ 	.byte	0x04, 0x1c
        /*00ba*/ 	.short	(.L_23 - .L_22)


	//   ....[0]....
.L_22:
        /*00bc*/ 	.word	0x000006c0


	//   ....[1]....
        /*00c0*/ 	.word	0x000006f0


	//----- nvinfo : EIATTR_REQNTID
	.align		4
.L_23:
        /*00c4*/ 	.byte	0x04, 0x10
        /*00c6*/ 	.short	(.L_25 - .L_24)
.L_24:
        /*00c8*/ 	.word	0x00000100
        /*00cc*/ 	.word	0x00000001
        /*00d0*/ 	.word	0x00000001


	//----- nvinfo : EIATTR_CBANK_PARAM_SIZE
	.align		4
.L_25:
        /*00d4*/ 	.byte	0x03, 0x19
        /*00d6*/ 	.short	0x0018


	//----- nvinfo : EIATTR_PARAM_CBANK
	.align		4
        /*00d8*/ 	.byte	0x04, 0x0a
        /*00da*/ 	.short	(.L_27 - .L_26)
	.align		4
.L_26:
        /*00dc*/ 	.word	index@(.nv.constant0.triton_per_fused_mean_16)
        /*00e0*/ 	.short	0x0210
        /*00e2*/ 	.short	0x0018


	//----- nvinfo : EIATTR_SW_WAR
	.align		4
.L_27:
        /*00e4*/ 	.byte	0x04, 0x36
        /*00e6*/ 	.short	(.L_29 - .L_28)
.L_28:
        /*00e8*/ 	.word	0x00000008
.L_29:


//--------------------- .nv.callgraph             --------------------------
	.section	.nv.callgraph,"",@"SHT_CUDA_CALLGRAPH"
	.align	4
	.sectionentsize	8
	.align		4
        /*0000*/ 	.word	0x00000000
	.align		4
        /*0004*/ 	.word	0xffffffff
	.align		4
        /*0008*/ 	.word	0x00000000
	.align		4
        /*000c*/ 	.word	0xfffffffe
	.align		4
        /*0010*/ 	.word	0x00000000
	.align		4
        /*0014*/ 	.word	0xfffffffd
	.align		4
        /*0018*/ 	.word	0x00000000
	.align		4
        /*001c*/ 	.word	0xfffffffc


//--------------------- .text.triton_per_fused_mean_16 --------------------------
	.section	.text.triton_per_fused_mean_16,"ax",@progbits
	.sectionflags	@"SHF_BARRIERS=1"
	.align	128
        .global         triton_per_fused_mean_16
        .type           triton_per_fused_mean_16,@function
        .size           triton_per_fused_mean_16,(.L_x_1 - triton_per_fused_mean_16)
        .other          triton_per_fused_mean_16,@"STO_CUDA_ENTRY STV_DEFAULT"
triton_per_fused_mean_16:
.text.triton_per_fused_mean_16:
[----:B------:R-:W0:Y:S02]  /*0000*/  LDC R1, c[0x0][0x28] ;  /* 0x00000a00ff017b82 */ /* 0x000e240000000800 */
[----:B------:R-:W1:Y:S01]  /*0010*/  S2R R0, SR_CTAID.X ;  /* 0x0000000000007919 */ /* 0x000e620000002500 */
[----:B------:R-:W2:Y:S01]  /*0020*/  LDC.64 R4, c[0x0][0x218] ;  /* 0x00008600ff047b82 */ /* 0x000ea20000000a00 */
[----:B------:R-:W-:Y:S02]  /*0030*/  CS2R R8, SRZ ;  /* 0x0000000000087805 */ /* 0x000fe4000001ff00 */
[----:B------:R-:W-:Y:S01]  /*0040*/  CS2R R10, SRZ ;  /* 0x00000000000a7805 */ /* 0x000fe2000001ff00 */
[----:B------:R-:W3:Y:S01]  /*0050*/  S2R R13, SR_TID.X ;  /* 0x00000000000d7919 */ /* 0x000ee20000002100 */
[----:B------:R-:W-:Y:S01]  /*0060*/  ULDC.64 UR6, c[0x0][0x208] ;  /* 0x0000820000067ab9 */ /* 0x000fe20000000a00 */
[----:B-1----:R-:W-:Y:S02]  /*0070*/  IMAD.SHL.U32 R0, R0, 0x80, RZ ;  /* 0x0000008000007824 */ /* 0x002fe400078e00ff */
[----:B---3--:R-:W-:Y:S01]  /*0080*/  IMAD.SHL.U32 R15, R13, 0x4, RZ ;  /* 0x000000040d0f7824 */ /* 0x008fe200078e00ff */
[----:B------:R-:W-:-:S04]  /*0090*/  SHF.R.U32.HI R18, RZ, 0x5, R13 ;  /* 0x00000005ff127819 */ /* 0x000fc8000001160d */
[----:B------:R-:W-:Y:S02]  /*00a0*/  LOP3.LUT R2, R0, 0x7c, R15, 0xf8, !PT ;  /* 0x0000007c00027812 */ /* 0x000fe400078ef80f */
[----:B------:R-:W-:Y:S02]  /*00b0*/  SGXT.U32 R18, R18, 0x3 ;  /* 0x000000031212781a */ /* 0x000fe40000000000 */
[C---:B------:R-:W-:Y:S01]  /*00c0*/  ISETP.GE.AND P0, PT, R2.reuse, 0x180, PT ;  /* 0x000001800200780c */ /* 0x040fe20003f06270 */
[----:B------:R-:W-:-:S05]  /*00d0*/  IMAD.HI R3, R2, 0x2aaaaaab, RZ ;  /* 0x2aaaaaab02037827 */ /* 0x000fca00078e02ff */
[----:B------:R-:W-:-:S04]  /*00e0*/  SHF.R.U32.HI R6, RZ, 0x1f, R3 ;  /* 0x0000001fff067819 */ /* 0x000fc80000011603 */
[----:B------:R-:W-:-:S05]  /*00f0*/  LEA.HI.SX32 R3, R3, R6, 0x1c ;  /* 0x0000000603037211 */ /* 0x000fca00078fe2ff */
[----:B------:R-:W-:-:S04]  /*0100*/  IMAD R7, R3, -0x60, R2 ;  /* 0xffffffa003077824 */ /* 0x000fc800078e0202 */
[----:B------:R-:W-:-:S04]  /*0110*/  IMAD R6, R18, 0x60, R7 ;  /* 0x0000006012067824 */ /* 0x000fc800078e0207 */
[----:B------:R-:W-:Y:S01]  /*0120*/  IMAD R3, R3, 0x600, R6 ;  /* 0x0000060003037824 */ /* 0x000fe200078e0206 */
[----:B------:R-:W-:-:S03]  /*0130*/  CS2R R6, SRZ ;  /* 0x0000000000067805 */ /* 0x000fc6000001ff00 */
[C---:B------:R-:W-:Y:S02]  /*0140*/  VIADD R21, R3.reuse, 0x300 ;  /* 0x0000030003157836 */ /* 0x040fe40000000000 */
[----:B--2---:R-:W-:-:S04]  /*0150*/  IMAD.WIDE R2, R3, 0x4, R4 ;  /* 0x0000000403027825 */ /* 0x004fc800078e0204 */
[----:B------:R-:W-:Y:S01]  /*0160*/  IMAD.WIDE R20, R21, 0x4, R4 ;  /* 0x0000000415147825 */ /* 0x000fe200078e0204 */
[----:B------:R-:W-:-:S04]  /*0170*/  CS2R R4, SRZ ;  /* 0x0000000000047805 */ /* 0x000fc8000001ff00 */
[----:B------:R-:W2:Y:S04]  /*0180*/  @!P0 LDG.E.128 R8, desc[UR6][R20.64] ;  /* 0x0000000614088981 */ /* 0x000ea8000c1e1d00 */
[----:B------:R1:W3:Y:S01]  /*0190*/  @!P0 LDG.E.128 R4, desc[UR6][R2.64] ;  /* 0x0000000602048981 */ /* 0x0002e2000c1e1d00 */
[----:B------:R-:W4:Y:S01]  /*01a0*/  S2UR UR5, SR_CgaCtaId ;  /* 0x00000000000579c3 */ /* 0x000f220000008800 */
[----:B------:R-:W-:Y:S01]  /*01b0*/  UMOV UR4, 0x400 ;  /* 0x0000040000047882 */ /* 0x000fe20000000000 */
[----:B------:R-:W-:Y:S01]  /*01c0*/  IMAD.SHL.U32 R18, R18, 0x4, RZ ;  /* 0x0000000412127824 */ /* 0x000fe200078e00ff */
[----:B-1----:R-:W-:-:S05]  /*01d0*/  LOP3.LUT R2, R15, 0x7c, RZ, 0xc0, !PT ;  /* 0x0000007c0f027812 */ /* 0x002fca00078ec0ff */
[----:B------:R-:W-:-:S05]  /*01e0*/  IMAD.SHL.U32 R3, R2, 0x20, RZ ;  /* 0x0000002002037824 */ /* 0x000fca00078e00ff */
[----:B------:R-:W-:Y:S01]  /*01f0*/  LOP3.LUT R18, R3, R18, RZ, 0xfc, !PT ;  /* 0x0000001203127212 */ /* 0x000fe200078efcff */
[----:B----4-:R-:W-:Y:S01]  /*0200*/  UPRMT UR4, UR5, 0x654, UR4 ;  /* 0x0000065405047896 */ /* 0x010fe20008000004 */
[----:B------:R-:W-:Y:S02]  /*0210*/  ISETP.GE.AND P1, PT, R13, 0x400, PT ;  /* 0x000004000d00780c */ /* 0x000fe40003f26270 */
[----:B--2---:R-:W-:Y:S02]  /*0220*/  SEL R8, R8, RZ, !P0 ;  /* 0x000000ff08087207 */ /* 0x004fe40004000000 */
[----:B---3--:R-:W-:Y:S02]  /*0230*/  SEL R19, R4, RZ, !P0 ;  /* 0x000000ff04137207 */ /* 0x008fe40004000000 */
[----:B------:R-:W-:Y:S02]  /*0240*/  SEL R4, R5, RZ, !P0 ;  /* 0x000000ff05047207 */ /* 0x000fe40004000000 */
[----:B------:R-:W-:-:S02]  /*0250*/  SEL R5, R6, RZ, !P0 ;  /* 0x000000ff06057207 */ /* 0x000fc40004000000 */
[----:B------:R-:W-:Y:S02]  /*0260*/  SEL R9, R9, RZ, !P0 ;  /* 0x000000ff09097207 */ /* 0x000fe40004000000 */
[----:B------:R-:W-:Y:S02]  /*0270*/  SEL R10, R10, RZ, !P0 ;  /* 0x000000ff0a0a7207 */ /* 0x000fe40004000000 */
[----:B------:R-:W-:Y:S02]  /*0280*/  SEL R11, R11, RZ, !P0 ;  /* 0x000000ff0b0b7207 */ /* 0x000fe40004000000 */
[----:B------:R-:W-:Y:S01]  /*0290*/  SEL R6, R7, RZ, !P0 ;  /* 0x000000ff07067207 */ /* 0x000fe20004000000 */
[----:B------:R-:W-:Y:S01]  /*02a0*/  FADD R8, R19, R8 ;  /* 0x0000000813087221 */ /* 0x000fe20000000000 */
[----:B------:R-:W-:Y:S01]  /*02b0*/  FADD R9, R4, R9 ;  /* 0x0000000904097221 */ /* 0x000fe20000000000 */
[----:B------:R-:W-:Y:S02]  /*02c0*/  FADD R10, R5, R10 ;  /* 0x0000000a050a7221 */ /* 0x000fe40000000000 */
[----:B------:R-:W-:Y:S01]  /*02d0*/  FADD R11, R6, R11 ;  /* 0x0000000b060b7221 */ /* 0x000fe20000000000 */
[----:B------:R-:W-:-:S02]  /*02e0*/  SEL R5, R8, RZ, !P0 ;  /* 0x000000ff08057207 */ /* 0x000fc40004000000 */
[----:B------:R-:W-:Y:S02]  /*02f0*/  SEL R9, R9, RZ, !P0 ;  /* 0x000000ff09097207 */ /* 0x000fe40004000000 */
[----:B------:R-:W-:Y:S02]  /*0300*/  SEL R7, R10, RZ, !P0 ;  /* 0x000000ff0a077207 */ /* 0x000fe40004000000 */
[----:B------:R-:W-:Y:S01]  /*0310*/  SEL R11, R11, RZ, !P0 ;  /* 0x000000ff0b0b7207 */ /* 0x000fe20004000000 */
[----:B------:R-:W-:Y:S04]  /*0320*/  STS [R18+UR4], R5 ;  /* 0x0000000512007988 */ /* 0x000fe80008000804 */
[----:B------:R-:W-:Y:S04]  /*0330*/  STS [R18+UR4+0x20], R9 ;  /* 0x0000200912007988 */ /* 0x000fe80008000804 */
[----:B------:R-:W-:Y:S04]  /*0340*/  STS [R18+UR4+0x40], R7 ;  /* 0x0000400712007988 */ /* 0x000fe80008000804 */
[----:B------:R-:W-:Y:S01]  /*0350*/  STS [R18+UR4+0x60], R11 ;  /* 0x0000600b12007988 */ /* 0x000fe20008000804 */
[----:B------:R-:W-:Y:S06]  /*0360*/  BAR.SYNC.DEFER_BLOCKING 0x0 ;  /* 0x0000000000007b1d */ /* 0x000fec0000010000 */
[----:B------:R-:W1:Y:S04]  /*0370*/  @!P1 LDS R16, [R15+UR4] ;  /* 0x000000040f109984 */ /* 0x000e680008000800 */
[----:B------:R-:W2:Y:S04]  /*0380*/  @!P1 LDS R12, [R15+UR4+0x400] ;  /* 0x000400040f0c9984 */ /* 0x000ea80008000800 */
[----:B------:R-:W3:Y:S04]  /*0390*/  @!P1 LDS R14, [R15+UR4+0x800] ;  /* 0x000800040f0e9984 */ /* 0x000ee80008000800 */
[----:B------:R-:W4:Y:S04]  /*03a0*/  @!P1 LDS R17, [R15+UR4+0xc00] ;  /* 0x000c00040f119984 */ /* 0x000f280008000800 */
[----:B-1----:R-:W1:Y:S04]  /*03b0*/  SHFL.BFLY PT, R19, R16, 0x4, 0x1f ;  /* 0x0c801f0010137f89 */ /* 0x002e6800000e0000 */
[----:B--2---:R-:W2:Y:S04]  /*03c0*/  SHFL.BFLY PT, R21, R12, 0x4, 0x1f ;  /* 0x0c801f000c157f89 */ /* 0x004ea800000e0000 */
[----:B---3--:R-:W3:Y:S04]  /*03d0*/  SHFL.BFLY PT, R5, R14, 0x4, 0x1f ;  /* 0x0c801f000e057f89 */ /* 0x008ee800000e0000 */
[----:B----4-:R-:W4:Y:S01]  /*03e0*/  SHFL.BFLY PT, R4, R17, 0x4, 0x1f ;  /* 0x0c801f0011047f89 */ /* 0x010f2200000e0000 */
[----:B-1----:R-:W-:Y:S01]  /*03f0*/  FADD R19, R16, R19 ;  /* 0x0000001310137221 */ /* 0x002fe20000000000 */
[----:B--2---:R-:W-:Y:S01]  /*0400*/  FADD R21, R12, R21 ;  /* 0x000000150c157221 */ /* 0x004fe20000000000 */
[----:B---3--:R-:W-:Y:S01]  /*0410*/  FADD R8, R14, R5 ;  /* 0x000000050e087221 */ /* 0x008fe20000000000 */
[----:B----4-:R-:W-:-:S03]  /*0420*/  FADD R10, R17, R4 ;  /* 0x00000004110a7221 */ /* 0x010fc60000000000 */
[----:B------:R-:W1:Y:S04]  /*0430*/  SHFL.BFLY PT, R6, R21, 0x2, 0x1f ;  /* 0x0c401f0015067f89 */ /* 0x000e6800000e0000 */
[----:B------:R-:W2:Y:S04]  /*0440*/  SHFL.BFLY PT, R4, R19, 0x2, 0x1f ;  /* 0x0c401f0013047f89 */ /* 0x000ea800000e0000 */
[----:B------:R-:W3:Y:S04]  /*0450*/  SHFL.BFLY PT, R5, R8, 0x2, 0x1f ;  /* 0x0c401f0008057f89 */ /* 0x000ee800000e0000 */
[----:B------:R-:W4:Y:S01]  /*0460*/  SHFL.BFLY PT, R7, R10, 0x2, 0x1f ;  /* 0x0c401f000a077f89 */ /* 0x000f2200000e0000 */
        /* <DEDUP_REMOVED lines=8> */
[----:B------:R-:W-:-:S04]  /*04f0*/  LOP3.LUT P0, RZ, R13, 0x7, RZ, 0xc0, !PT ;  /* 0x000000070dff7812 */ /* 0x000fc8000780c0ff */
[----:B------:R-:W-:Y:S01]  /*0500*/  ISETP.LT.AND P0, PT, R13, 0x400, !P0 ;  /* 0x000004000d00780c */ /* 0x000fe20004701270 */
[----:B-1----:R-:W-:Y:S01]  /*0510*/  FADD R10, R4, R5 ;  /* 0x00000005040a7221 */ /* 0x002fe20000000000 */
[----:B--2---:R-:W-:Y:S01]  /*0520*/  FADD R12, R6, R7 ;  /* 0x00000007060c7221 */ /* 0x004fe20000000000 */
[----:B---3--:R-:W-:Y:S01]  /*0530*/  FADD R14, R9, R14 ;  /* 0x0000000e090e7221 */ /* 0x008fe20000000000 */
[----:B----4-:R-:W-:-:S09]  /*0540*/  FADD R16, R11, R16 ;  /* 0x000000100b107221 */ /* 0x010fd20000000000 */
[----:B------:R1:W-:Y:S04]  /*0550*/  @P0 STS [R15+UR4], R10 ;  /* 0x0000000a0f000988 */ /* 0x0003e80008000804 */
[----:B------:R-:W-:Y:S04]  /*0560*/  @P0 STS [R15+UR4+0x400], R12 ;  /* 0x0004000c0f000988 */ /* 0x000fe80008000804 */
[----:B------:R-:W-:Y:S04]  /*0570*/  @P0 STS [R15+UR4+0x800], R14 ;  /* 0x0008000e0f000988 */ /* 0x000fe80008000804 */
[----:B------:R-:W-:Y:S01]  /*0580*/  @P0 STS [R15+UR4+0xc00], R16 ;  /* 0x000c00100f000988 */ /* 0x000fe20008000804 */
[----:B------:R-:W-:Y:S06]  /*0590*/  BAR.SYNC.DEFER_BLOCKING 0x0 ;  /* 0x0000000000007b1d */ /* 0x000fec0000010000 */
[----:B------:R-:W-:Y:S04]  /*05a0*/  LDS R4, [R3+UR4] ;  /* 0x0000000403047984 */ /* 0x000fe80008000800 */
[----:B------:R-:W-:Y:S04]  /*05b0*/  LDS R5, [R3+UR4+0x20] ;  /* 0x0000200403057984 */ /* 0x000fe80008000800 */
[----:B------:R-:W-:Y:S04]  /*05c0*/  LDS R6, [R3+UR4+0x40] ;  /* 0x0000400403067984 */ /* 0x000fe80008000800 */
[----:B------:R-:W2:Y:S01]  /*05d0*/  LDS R7, [R3+UR4+0x60] ;  /* 0x0000600403077984 */ /* 0x000ea20008000800 */
[----:B------:R-:W-:-:S04]  /*05e0*/  VIADD R9, R3, UR4 ;  /* 0x0000000403097c36 */ /* 0x000fc80008000000 */
[----:B-1----:R-:W-:Y:S01]  /*05f0*/  IMAD R10, R2, -0x1c, R9 ;  /* 0xffffffe4020a7824 */ /* 0x002fe200078e0209 */
[----:B------:R-:W-:Y:S01]  /*0600*/  BAR.SYNC.DEFER_BLOCKING 0x0 ;  /* 0x0000000000007b1d */ /* 0x000fe20000010000 */
[----:B------:R-:W-:-:S04]  /*0610*/  LOP3.LUT R8, R13, 0x7f, RZ, 0xc0, !PT ;  /* 0x0000007f0d087812 */ /* 0x000fc800078ec0ff */
[----:B------:R-:W-:-:S03]  /*0620*/  LEA R11, R8, UR4, 0x2 ;  /* 0x00000004080b7c11 */ /* 0x000fc6000f8e10ff */
[----:B------:R-:W1:Y:S01]  /*0630*/  LDC.64 R8, c[0x0][0x210] ;  /* 0x00008400ff087b82 */ /* 0x000e620000000a00 */
[----:B--2---:R2:W-:Y:S07]  /*0640*/  STS.128 [R10], R4 ;  /* 0x000000040a007388 */ /* 0x0045ee0000000c00 */
[----:B------:R-:W-:Y:S01]  /*0650*/  BAR.SYNC.DEFER_BLOCKING 0x0 ;  /* 0x0000000000007b1d */ /* 0x000fe20000010000 */
[----:B------:R-:W-:Y:S02]  /*0660*/  LOP3.LUT P0, RZ, R13, 0x80, RZ, 0xc0, !PT ;  /* 0x000000800dff7812 */ /* 0x000fe4000780c0ff */
[----:B------:R-:W-:-:S04]  /*0670*/  LOP3.LUT R3, R0, 0x7f, R13, 0xf8, !PT ;  /* 0x0000007f00037812 */ /* 0x000fc800078ef80d */
[C---:B------:R-:W-:Y:S01]  /*0680*/  ISETP.LT.AND P0, PT, R3.reuse, 0x180, !P0 ;  /* 0x000001800300780c */ /* 0x040fe20004701270 */
[----:B------:R-:W3:Y:S01]  /*0690*/  LDS R11, [R11] ;  /* 0x000000000b0b7984 */ /* 0x000ee20000000800 */
[----:B-1----:R-:W-:Y:S01]  /*06a0*/  IMAD.WIDE R2, R3, 0x4, R8 ;  /* 0x0000000403027825 */ /* 0x002fe200078e0208 */
[----:B------:R-:W-:Y:S10]  /*06b0*/  BAR.SYNC.DEFER_BLOCKING 0x0 ;  /* 0x0000000000007b1d */ /* 0x000ff40000010000 */
[----:B--2---:R-:W-:Y:S05]  /*06c0*/  @!P0 EXIT ;  /* 0x000000000000894d */ /* 0x004fea0003800000 */
[----:B---3--:R-:W-:-:S05]  /*06d0*/  FMUL R11, R11, 0.0625 ;  /* 0x3d8000000b0b7820 */ /* 0x008fca0000400000 */
[----:B------:R-:W-:Y:S01]  /*06e0*/  STG.E desc[UR6][R2.64], R11 ;  /* 0x0000000b02007986 */ /* 0x000fe2000c101906 */
[----:B------:R-:W-:Y:S05]  /*06f0*/  EXIT ;  /* 0x000000000000794d */ /* 0x000fea0003800000 */
.L_x_0:
[----:B------:R-:W-:-:S00]  /*0700*/  BRA `(.L_x_0) ;  /* 0xfffffffc00fc7947 */ /* 0x000fc0000383ffff */
[----:B------:R-:W-:-:S00]  /*0710*/  NOP ;  /* 0x0000000000007918 */ /* 0x000fc00000000000 */
        /* <DEDUP_REMOVED lines=14> */
.L_x_1:


//--------------------- .nv.shared.triton_per_fused_mean_16 --------------------------
	.section	.nv.shared.triton_per_fused_mean_16,"aw",@nobits
	.sectionflags	@""
	.align	16
	.zero		1024


//--------------------- .nv.constant0.triton_per_fused_mean_16 --------------------------
	.section	.nv.constant0.triton_per_fused_mean_16,"a",@progbits
	.sectionflags	@""
	.align	4
.nv.constant0.triton_per_fused_mean_16:
	.zero		552
